	.headerflags	@"EF_CUDA_TEXMODE_UNIFIED EF_CUDA_64BIT_ADDRESS EF_CUDA_ACCELERATORS EF_CUDA_SM90 EF_CUDA_VIRTUAL_SM(EF_CUDA_SM90)"
	.elftype	@"ET_EXEC"


//--------------------- .nv.info                  --------------------------
	.section	.nv.info,"",@"SHT_CUDA_INFO"
	.align	4


	//----- nvinfo : EIATTR_REGCOUNT
	.align		4
        /*0000*/ 	.byte	0x04, 0x2f
        /*0002*/ 	.short	(.L_1 - .L_0)
	.align		4
.L_0:
        /*0004*/ 	.word	index@(triton_poi_fused_add_clamp_7)
        /*0008*/ 	.word	0x00000008


	//----- nvinfo : EIATTR_MIN_STACK_SIZE
	.align		4
.L_1:
        /*000c*/ 	.byte	0x04, 0x12
        /*000e*/ 	.short	(.L_3 - .L_2)
	.align		4
.L_2:
        /*0010*/ 	.word	index@(triton_poi_fused_add_clamp_7)
        /*0014*/ 	.word	0x00000000


	//----- nvinfo : EIATTR_FRAME_SIZE
	.align		4
.L_3:
        /*0018*/ 	.byte	0x04, 0x11
        /*001a*/ 	.short	(.L_5 - .L_4)
	.align		4
.L_4:
        /*001c*/ 	.word	index@(triton_poi_fused_add_clamp_7)
        /*0020*/ 	.word	0x00000000


	//----- nvinfo : EIATTR_MIN_STACK_SIZE
	.align		4
.L_5:
        /*0024*/ 	.byte	0x04, 0x12
        /*0026*/ 	.short	(.L_7 - .L_6)
	.align		4
.L_6:
        /*0028*/ 	.word	index@(triton_poi_fused_add_clamp_7)
        /*002c*/ 	.word	0x00000000
.L_7:


//--------------------- .nv.info.triton_poi_fused_add_clamp_7 --------------------------
	.section	.nv.info.triton_poi_fused_add_clamp_7,"",@"SHT_CUDA_INFO"
	.sectionflags	@""
	.align	4


	//----- nvinfo : EIATTR_CUDA_API_VERSION
	.align		4
        /*0000*/ 	.byte	0x04, 0x37
        /*0002*/ 	.short	(.L_9 - .L_8)
.L_8:
        /*0004*/ 	.word	0x0000007c


	//----- nvinfo : EIATTR_KPARAM_INFO
	.align		4
.L_9:
        /*0008*/ 	.byte	0x04, 0x17
        /*000a*/ 	.short	(.L_11 - .L_10)
.L_10:
        /*000c*/ 	.word	0x00000000
        /*0010*/ 	.short	0x0001
        /*0012*/ 	.short	0x0008
        /*0014*/ 	.byte	0x00, 0xf0, 0x11, 0x00


	//----- nvinfo : EIATTR_KPARAM_INFO
	.align		4
.L_11:
        /*0018*/ 	.byte	0x04, 0x17
        /*001a*/ 	.short	(.L_13 - .L_12)
.L_12:
        /*001c*/ 	.word	0x00000000
        /*0020*/ 	.short	0x0000
        /*0022*/ 	.short	0x0000
        /*0024*/ 	.byte	0x00, 0xf4, 0x21, 0x00


	//----- nvinfo : EIATTR_SPARSE_MMA_MASK
	.align		4
.L_13:
        /*0028*/ 	.byte	0x03, 0x50
        /*002a*/ 	.short	0x0000


	//----- nvinfo : EIATTR_MAXREG_COUNT
	.align		4
        /*002c*/ 	.byte	0x03, 0x1b
        /*002e*/ 	.short	0x00ff


	//----- nvinfo : EIATTR_EXIT_INSTR_OFFSETS
	.align		4
        /*0030*/ 	.byte	0x04, 0x1c
        /*0032*/ 	.short	(.L_15 - .L_14)


	//   ....[0]....
.L_14:
        /*0034*/ 	.word	0x00000120


	//   ....[1]....
        /*0038*/ 	.word	0x00000150


	//----- nvinfo : EIATTR_REQNTID
	.align		4
.L_15:
        /*003c*/ 	.byte	0x04, 0x10
        /*003e*/ 	.short	(.L_17 - .L_16)
.L_16:
        /*0040*/ 	.word	0x00000020
        /*0044*/ 	.word	0x00000001
        /*0048*/ 	.word	0x00000001


	//----- nvinfo : EIATTR_CBANK_PARAM_SIZE
	.align		4
.L_17:
        /*004c*/ 	.byte	0x03, 0x19
        /*004e*/ 	.short	0x000c


	//----- nvinfo : EIATTR_PARAM_CBANK
	.align		4
        /*0050*/ 	.byte	0x04, 0x0a
        /*0052*/ 	.short	(.L_19 - .L_18)
	.align		4
.L_18:
        /*0054*/ 	.word	index@(.nv.constant0.triton_poi_fused_add_clamp_7)
        /*0058*/ 	.short	0x0210
        /*005a*/ 	.short	0x000c


	//----- nvinfo : EIATTR_SW_WAR
	.align		4
.L_19:
        /*005c*/ 	.byte	0x04, 0x36
        /*005e*/ 	.short	(.L_21 - .L_20)
.L_20:
        /*0060*/ 	.word	0x00000008
.L_21:


//--------------------- .nv.callgraph             --------------------------
	.section	.nv.callgraph,"",@"SHT_CUDA_CALLGRAPH"
	.align	4
	.sectionentsize	8
	.align		4
        /*0000*/ 	.word	0x00000000
	.align		4
        /*0004*/ 	.word	0xffffffff
	.align		4
        /*0008*/ 	.word	0x00000000
	.align		4
        /*000c*/ 	.word	0xfffffffe
	.align		4
        /*0010*/ 	.word	0x00000000
	.align		4
        /*0014*/ 	.word	0xfffffffd
	.align		4
        /*0018*/ 	.word	0x00000000
	.align		4
        /*001c*/ 	.word	0xfffffffc


//--------------------- .text.triton_poi_fused_add_clamp_7 --------------------------
	.section	.text.triton_poi_fused_add_clamp_7,"ax",@progbits
	.align	128
        .global         triton_poi_fused_add_clamp_7
        .type           triton_poi_fused_add_clamp_7,@function
        .size           triton_poi_fused_add_clamp_7,(.L_x_1 - triton_poi_fused_add_clamp_7)
        .other          triton_poi_fused_add_clamp_7,@"STO_CUDA_ENTRY STV_DEFAULT"
triton_poi_fused_add_clamp_7:
.text.triton_poi_fused_add_clamp_7:
[----:B------:R-:W0:Y:S02]  /*0000*/  LDC R1, c[0x0][0x28] ;  /* 0x00000a00ff017b82 */ /* 0x000e240000000800 */
[----:B------:R-:W1:Y:S01]  /*0010*/  S2R R2, SR_TID.X ;  /* 0x0000000000027919 */ /* 0x000e620000002100 */
[----:B------:R-:W-:Y:S01]  /*0020*/  IMAD.MOV.U32 R5, RZ, RZ, 0x3e800000 ;  /* 0x3e800000ff057424 */ /* 0x000fe200078e00ff */
[----:B------:R-:W2:Y:S01]  /*0030*/  S2R R3, SR_CTAID.X ;  /* 0x0000000000037919 */ /* 0x000ea20000002500 */
[C---:B-1----:R-:W-:Y:S02]  /*0040*/  LOP3.LUT R0, R2.reuse, 0x7, RZ, 0xc0, !PT ;  /* 0x0000000702007812 */ /* 0x042fe400078ec0ff */
[----:B------:R-:W-:-:S03]  /*0050*/  LOP3.LUT P0, RZ, R2, 0x18, RZ, 0xc0, !PT ;  /* 0x0000001802ff7812 */ /* 0x000fc6000780c0ff */
[----:B--2---:R-:W-:-:S05]  /*0060*/  IMAD R3, R3, 0x8, R0 ;  /* 0x0000000803037824 */ /* 0x004fca00078e0200 */
[----:B------:R-:W-:Y:S02]  /*0070*/  I2FP.F32.S32 R0, R3 ;  /* 0x0000000300007245 */ /* 0x000fe40000201400 */
[----:B------:R-:W-:-:S03]  /*0080*/  ISETP.LT.AND P0, PT, R3, 0x8, !P0 ;  /* 0x000000080300780c */ /* 0x000fc60004701270 */
[----:B------:R-:W-:-:S04]  /*0090*/  FADD R0, R0, 0.5 ;  /* 0x3f00000000007421 */ /* 0x000fc80000000000 */
[----:B------:R-:W-:Y:S02]  /*00a0*/  FFMA R0, R0, R5, -0.5 ;  /* 0xbf00000000007423 */ /* 0x000fe40000000005 */
[----:B------:R-:W1:Y:S03]  /*00b0*/  LDC.64 R4, c[0x0][0x210] ;  /* 0x00008400ff047b82 */ /* 0x000e660000000a00 */
[----:B------:R-:W-:-:S06]  /*00c0*/  FMNMX R0, RZ, R0, !PT ;  /* 0x00000000ff007209 */ /* 0x000fcc0007800000 */
[----:B------:R-:W2:Y:S02]  /*00d0*/  F2I.TRUNC.NTZ R0, R0 ;  /* 0x0000000000007305 */ /* 0x000ea4000020f100 */
[----:B--2---:R-:W-:Y:S01]  /*00e0*/  VIMNMX R2, RZ, R0, PT ;  /* 0x00000000ff027248 */ /* 0x004fe20003fe0100 */
[----:B-1----:R-:W-:-:S04]  /*00f0*/  IMAD.WIDE R4, R3, 0x8, R4 ;  /* 0x0000000803047825 */ /* 0x002fc800078e0204 */
[----:B------:R-:W-:-:S05]  /*0100*/  VIADD R2, R2, 0x1 ;  /* 0x0000000102027836 */ /* 0x000fca0000000000 */
[----:B------:R-:W-:Y:S01]  /*0110*/  SHF.R.S32.HI R3, RZ, 0x1f, R2 ;  /* 0x0000001fff037819 */ /* 0x000fe20000011402 */
[----:B------:R-:W-:Y:S06]  /*0120*/  @!P0 EXIT ;  /* 0x000000000000894d */ /* 0x000fec0003800000 */
[----:B------:R-:W-:Y:S02]  /*0130*/  ULDC.64 UR4, c[0x0][0x208] ;  /* 0x0000820000047ab9 */ /* 0x000fe40000000a00 */
[----:B------:R-:W-:Y:S01]  /*0140*/  STG.E.64 desc[UR4][R4.64], R2 ;  /* 0x0000000204007986 */ /* 0x000fe2000c101b04 */
[----:B------:R-:W-:Y:S05]  /*0150*/  EXIT ;  /* 0x000000000000794d */ /* 0x000fea0003800000 */
.L_x_0:
[----:B------:R-:W-:-:S00]  /*0160*/  BRA `(.L_x_0) ;  /* 0xfffffffc00fc7947 */ /* 0x000fc0000383ffff */
[----:B------:R-:W-:-:S00]  /*0170*/  NOP ;  /* 0x0000000000007918 */ /* 0x000fc00000000000 */
        /* <DEDUP_REMOVED lines=8> */
.L_x_1:


//--------------------- .nv.constant0.triton_poi_fused_add_clamp_7 --------------------------
	.section	.nv.constant0.triton_poi_fused_add_clamp_7,"a",@progbits
	.sectionflags	@""
	.align	4
.nv.constant0.triton_poi_fused_add_clamp_7:
	.zero		540
